//
// Generated by NVIDIA NVVM Compiler
//
// Compiler Build ID: CL-36424714
// Cuda compilation tools, release 13.0, V13.0.88
// Based on NVVM 20.0.0
//

.version 9.0
.target sm_100
.address_size 64

	// .globl	_Z3addPiS_S_

.visible .entry _Z3addPiS_S_(
	.param .u64 .ptr .align 1 _Z3addPiS_S__param_0,
	.param .u64 .ptr .align 1 _Z3addPiS_S__param_1,
	.param .u64 .ptr .align 1 _Z3addPiS_S__param_2
)
{
	.reg .pred 	%p<2>;
	.reg .b32 	%r<5>;
	.reg .b64 	%rd<11>;

	ld.param.u64 	%rd1, [_Z3addPiS_S__param_0];
	ld.param.u64 	%rd2, [_Z3addPiS_S__param_1];
	ld.param.u64 	%rd3, [_Z3addPiS_S__param_2];
	mov.u32 	%r1, %tid.x;
	setp.gt.u32 	%p1, %r1, 255;
	@%p1 bra 	$L__BB0_2;
	cvta.to.global.u64 	%rd4, %rd1;
	cvta.to.global.u64 	%rd5, %rd2;
	cvta.to.global.u64 	%rd6, %rd3;
	mul.wide.u32 	%rd7, %r1, 4;
	add.s64 	%rd8, %rd4, %rd7;
	ld.global.u32 	%r2, [%rd8];
	add.s64 	%rd9, %rd5, %rd7;
	ld.global.u32 	%r3, [%rd9];
	add.s32 	%r4, %r3, %r2;
	add.s64 	%rd10, %rd6, %rd7;
	st.global.u32 	[%rd10], %r4;
$L__BB0_2:
	ret;

}


// ===== COMPILED SASS (sm_100) =====

	.target	sm_100

	.elftype	@"ET_EXEC"


//--------------------- .note.nv.tkinfo           --------------------------
	.section	.note.nv.tkinfo,"",@"SHT_NOTE"
	.sectionflags	@"SHF_NOTE_NV_TKINFO"
	.tkinfo
        /*0018*/ 	.word	0x00000002
        /*0030*/ 	.string	""
        /*0030*/ 	.string	"ptxas"
        /*0030*/ 	.string	"Cuda compilation tools, release 13.0, V13.0.88"
        /*0030*/ 	.string	"Build cuda_13.0.r13.0/compiler.36424714_0"
        /*0030*/ 	.string	"-arch sm_100 -m 64 "



//--------------------- .note.nv.cuinfo           --------------------------
	.section	.note.nv.cuinfo,"",@"SHT_NOTE"
	.sectionflags	@"SHF_NOTE_NV_CUINFO"
        /*0018*/ 	.short	0x0002
        /*001a*/ 	.short	0x0064
        /*001c*/ 	.short	0x0082
	.zero		2


//--------------------- .nv.info                  --------------------------
	.section	.nv.info,"",@"SHT_CUDA_INFO"
	.align	4


	//----- nvinfo : EIATTR_REGCOUNT
	.align		4
        /*0000*/ 	.byte	0x04, 0x2f
        /*0002*/ 	.short	(.L_1 - .L_0)
	.align		4
.L_0:
        /*0004*/ 	.word	index@(_Z3addPiS_S_)
        /*0008*/ 	.word	0x0000000c


	//----- nvinfo : EIATTR_FRAME_SIZE
	.align		4
.L_1:
        /*000c*/ 	.byte	0x04, 0x11
        /*000e*/ 	.short	(.L_3 - .L_2)
	.align		4
.L_2:
        /*0010*/ 	.word	index@(_Z3addPiS_S_)
        /*0014*/ 	.word	0x00000000


	//----- nvinfo : EIATTR_MIN_STACK_SIZE
	.align		4
.L_3:
        /*0018*/ 	.byte	0x04, 0x12
        /*001a*/ 	.short	(.L_5 - .L_4)
	.align		4
.L_4:
        /*001c*/ 	.word	index@(_Z3addPiS_S_)
        /*0020*/ 	.word	0x00000000
.L_5:


//--------------------- .nv.compat                --------------------------
	.section	.nv.compat,"",@"SHT_CUDA_COMPAT_INFO"
	.align	4
        /*0000*/ 	.byte	0x02, 0x09, 0x00, 0x00, 0x02, 0x02, 0x01, 0x00, 0x02, 0x05, 0x05, 0x00, 0x03, 0x07, 0x01, 0x01
        /*0010*/ 	.byte	0x02, 0x03, 0x00, 0x00, 0x02, 0x06, 0x01, 0x00, 0x04, 0x0b, 0x08, 0x00, 0x09, 0x00, 0x00, 0x00
        /*0020*/ 	.byte	0x00, 0x00, 0x00, 0x00


//--------------------- .nv.info._Z3addPiS_S_     --------------------------
	.section	.nv.info._Z3addPiS_S_,"",@"SHT_CUDA_INFO"
	.sectionflags	@""
	.align	4


	//----- nvinfo : EIATTR_CUDA_API_VERSION
	.align		4
        /*0000*/ 	.byte	0x04, 0x37
        /*0002*/ 	.short	(.L_7 - .L_6)
.L_6:
        /*0004*/ 	.word	0x00000082


	//----- nvinfo : EIATTR_KPARAM_INFO
	.align		4
.L_7:
        /*0008*/ 	.byte	0x04, 0x17
        /*000a*/ 	.short	(.L_9 - .L_8)
.L_8:
        /*000c*/ 	.word	0x00000000
        /*0010*/ 	.short	0x0002
        /*0012*/ 	.short	0x0010
        /*0014*/ 	.byte	0x00, 0xf5, 0x21, 0x00


	//----- nvinfo : EIATTR_KPARAM_INFO
	.align		4
.L_9:
        /*0018*/ 	.byte	0x04, 0x17
        /*001a*/ 	.short	(.L_11 - .L_10)
.L_10:
        /*001c*/ 	.word	0x00000000
        /*0020*/ 	.short	0x0001
        /*0022*/ 	.short	0x0008
        /*0024*/ 	.byte	0x00, 0xf5, 0x21, 0x00


	//----- nvinfo : EIATTR_KPARAM_INFO
	.align		4
.L_11:
        /*0028*/ 	.byte	0x04, 0x17
        /*002a*/ 	.short	(.L_13 - .L_12)
.L_12:
        /*002c*/ 	.word	0x00000000
        /*0030*/ 	.short	0x0000
        /*0032*/ 	.short	0x0000
        /*0034*/ 	.byte	0x00, 0xf5, 0x21, 0x00


	//----- nvinfo : EIATTR_SPARSE_MMA_MASK
	.align		4
.L_13:
        /*0038*/ 	.byte	0x03, 0x50
        /*003a*/ 	.short	0x0000


	//----- nvinfo : EIATTR_MAXREG_COUNT
	.align		4
        /*003c*/ 	.byte	0x03, 0x1b
        /*003e*/ 	.short	0x00ff


	//----- nvinfo : EIATTR_MERCURY_ISA_VERSION
	.align		4
        /*0040*/ 	.byte	0x03, 0x5f
        /*0042*/ 	.short	0x0101


	//----- nvinfo : EIATTR_VRC_CTA_INIT_COUNT
	.align		4
        /*0044*/ 	.byte	0x02, 0x4a
	.zero		1
	.zero		1


	//----- nvinfo : EIATTR_EXIT_INSTR_OFFSETS
	.align		4
        /*0048*/ 	.byte	0x04, 0x1c
        /*004a*/ 	.short	(.L_15 - .L_14)


	//   ....[0]....
.L_14:
        /*004c*/ 	.word	0x00000030


	//   ....[1]....
        /*0050*/ 	.word	0x000000f0


	//----- nvinfo : EIATTR_CBANK_PARAM_SIZE
	.align		4
.L_15:
        /*0054*/ 	.byte	0x03, 0x19
        /*0056*/ 	.short	0x0018


	//----- nvinfo : EIATTR_PARAM_CBANK
	.align		4
        /*0058*/ 	.byte	0x04, 0x0a
        /*005a*/ 	.short	(.L_17 - .L_16)
	.align		4
.L_16:
        /*005c*/ 	.word	index@(.nv.constant0._Z3addPiS_S_)
        /*0060*/ 	.short	0x0380
        /*0062*/ 	.short	0x0018


	//----- nvinfo : EIATTR_SW_WAR
	.align		4
.L_17:
        /*0064*/ 	.byte	0x04, 0x36
        /*0066*/ 	.short	(.L_19 - .L_18)
.L_18:
        /*0068*/ 	.word	0x00000008
.L_19:


//--------------------- .nv.callgraph             --------------------------
	.section	.nv.callgraph,"",@"SHT_CUDA_CALLGRAPH"
	.align	4
	.sectionentsize	8
	.align		4
        /*0000*/ 	.word	0x00000000
	.align		4
        /*0004*/ 	.word	0xffffffff
	.align		4
        /*0008*/ 	.word	0x00000000
	.align		4
        /*000c*/ 	.word	0xfffffffe
	.align		4
        /*0010*/ 	.word	0x00000000
	.align		4
        /*0014*/ 	.word	0xfffffffd
	.align		4
        /*0018*/ 	.word	0x00000000
	.align		4
        /*001c*/ 	.word	0xfffffffc


//--------------------- .text._Z3addPiS_S_        --------------------------
	.section	.text._Z3addPiS_S_,"ax",@progbits
	.align	128
        .global         _Z3addPiS_S_
        .type           _Z3addPiS_S_,@function
        .size           _Z3addPiS_S_,(.L_x_1 - _Z3addPiS_S_)
        .other          _Z3addPiS_S_,@"STO_CUDA_ENTRY STV_DEFAULT"
_Z3addPiS_S_:
.text._Z3addPiS_S_:
[----:B------:R-:W-:Y:S01]  /*0000*/  LDC R1, c[0x0][0x37c] ;  /* 0x0000df00ff017b82 */ /* 0x000fe20000000800 */
[----:B------:R-:W0:Y:S02]  /*0010*/  S2R R9, SR_TID.X ;  /* 0x0000000000097919 */ /* 0x000e240000002100 */
[----:B0-----:R-:W-:-:S13]  /*0020*/  ISETP.GT.U32.AND P0, PT, R9, 0xff, PT ;  /* 0x000000ff0900780c */ /* 0x001fda0003f04070 */
[----:B------:R-:W-:Y:S05]  /*0030*/  @P0 EXIT ;  /* 0x000000000000094d */ /* 0x000fea0003800000 */
[----:B------:R-:W0:Y:S01]  /*0040*/  LDC.64 R2, c[0x0][0x380] ;  /* 0x0000e000ff027b82 */ /* 0x000e220000000a00 */
[----:B------:R-:W1:Y:S07]  /*0050*/  LDCU.64 UR4, c[0x0][0x358] ;  /* 0x00006b00ff0477ac */ /* 0x000e6e0008000a00 */
[----:B------:R-:W2:Y:S08]  /*0060*/  LDC.64 R4, c[0x0][0x388] ;  /* 0x0000e200ff047b82 */ /* 0x000eb00000000a00 */
[----:B------:R-:W3:Y:S01]  /*0070*/  LDC.64 R6, c[0x0][0x390] ;  /* 0x0000e400ff067b82 */ /* 0x000ee20000000a00 */
[----:B0-----:R-:W-:-:S06]  /*0080*/  IMAD.WIDE.U32 R2, R9, 0x4, R2 ;  /* 0x0000000409027825 */ /* 0x001fcc00078e0002 */
[----:B-1----:R-:W4:Y:S01]  /*0090*/  LDG.E R2, desc[UR4][R2.64] ;  /* 0x0000000402027981 */ /* 0x002f22000c1e1900 */
[----:B--2---:R-:W-:-:S06]  /*00a0*/  IMAD.WIDE.U32 R4, R9, 0x4, R4 ;  /* 0x0000000409047825 */ /* 0x004fcc00078e0004 */
[----:B------:R-:W4:Y:S01]  /*00b0*/  LDG.E R5, desc[UR4][R4.64] ;  /* 0x0000000404057981 */ /* 0x000f22000c1e1900 */
[----:B---3--:R-:W-:Y:S01]  /*00c0*/  IMAD.WIDE.U32 R6, R9, 0x4, R6 ;  /* 0x0000000409067825 */ /* 0x008fe200078e0006 */
[----:B----4-:R-:W-:-:S05]  /*00d0*/  IADD3 R9, PT, PT, R2, R5, RZ ;  /* 0x0000000502097210 */ /* 0x010fca0007ffe0ff */
[----:B------:R-:W-:Y:S01]  /*00e0*/  STG.E desc[UR4][R6.64], R9 ;  /* 0x0000000906007986 */ /* 0x000fe2000c101904 */
[----:B------:R-:W-:Y:S05]  /*00f0*/  EXIT ;  /* 0x000000000000794d */ /* 0x000fea0003800000 */
.L_x_0:
[----:B------:R-:W-:-:S00]  /*0100*/  BRA `(.L_x_0) ;  /* 0xfffffffc00fc7947 */ /* 0x000fc0000383ffff */
[----:B------:R-:W-:-:S00]  /*0110*/  NOP ;  /* 0x0000000000007918 */ /* 0x000fc00000000000 */
        /* <DEDUP_REMOVED lines=14> */
.L_x_1:


//--------------------- .nv.shared.reserved.0     --------------------------
	.section	.nv.shared.reserved.0,"aw",@nobits
	.weak		__nv_reservedSMEM_offset_0_alias
	.size		__nv_reservedSMEM_offset_0_alias, 0, 64
	.other		__nv_reservedSMEM_offset_0_alias,@"STO_CUDA_RESERVED_SHARED STV_DEFAULT"
__nv_reservedSMEM_offset_0_alias:
	.zero		0
	.zero		64


//--------------------- .nv.constant0._Z3addPiS_S_ --------------------------
	.section	.nv.constant0._Z3addPiS_S_,"a",@progbits
	.sectionflags	@""
	.align	4
.nv.constant0._Z3addPiS_S_:
	.zero		920


//--------------------- SYMBOLS --------------------------

	.type		.nv.reservedSmem.offset0,@object
	.size		.nv.reservedSmem.offset0,0x4
